//
// Generated by NVIDIA NVVM Compiler
//
// Compiler Build ID: CL-36424714
// Cuda compilation tools, release 13.0, V13.0.88
// Based on NVVM 20.0.0
//

.version 9.0
.target sm_100
.address_size 64

	// .globl	_ZN3cub18CUB_300001_SM_10006detail11EmptyKernelIvEEvv
.global .align 1 .b8 _ZN34_INTERNAL_8567e617_4_k_cu_e1eac4474cuda3std3__45__cpo5beginE[1];
.global .align 1 .b8 _ZN34_INTERNAL_8567e617_4_k_cu_e1eac4474cuda3std3__45__cpo3endE[1];
.global .align 1 .b8 _ZN34_INTERNAL_8567e617_4_k_cu_e1eac4474cuda3std3__45__cpo6cbeginE[1];
.global .align 1 .b8 _ZN34_INTERNAL_8567e617_4_k_cu_e1eac4474cuda3std3__45__cpo4cendE[1];
.global .align 1 .b8 _ZN34_INTERNAL_8567e617_4_k_cu_e1eac4474cuda3std3__45__cpo6rbeginE[1];
.global .align 1 .b8 _ZN34_INTERNAL_8567e617_4_k_cu_e1eac4474cuda3std3__45__cpo4rendE[1];
.global .align 1 .b8 _ZN34_INTERNAL_8567e617_4_k_cu_e1eac4474cuda3std3__45__cpo7crbeginE[1];
.global .align 1 .b8 _ZN34_INTERNAL_8567e617_4_k_cu_e1eac4474cuda3std3__45__cpo5crendE[1];
.global .align 1 .b8 _ZN34_INTERNAL_8567e617_4_k_cu_e1eac4474cuda3std3__436_GLOBAL__N__8567e617_4_k_cu_e1eac4476ignoreE[1];
.global .align 1 .b8 _ZN34_INTERNAL_8567e617_4_k_cu_e1eac4474cuda3std3__419piecewise_constructE[1];
.global .align 1 .b8 _ZN34_INTERNAL_8567e617_4_k_cu_e1eac4474cuda3std3__48in_placeE[1];
.global .align 1 .b8 _ZN34_INTERNAL_8567e617_4_k_cu_e1eac4474cuda3std3__420unreachable_sentinelE[1];
.global .align 1 .b8 _ZN34_INTERNAL_8567e617_4_k_cu_e1eac4474cuda3std3__47nulloptE[1];
.global .align 1 .b8 _ZN34_INTERNAL_8567e617_4_k_cu_e1eac4474cuda3std3__48unexpectE[1];
.global .align 1 .b8 _ZN34_INTERNAL_8567e617_4_k_cu_e1eac4474cuda3std6ranges3__45__cpo4swapE[1];
.global .align 1 .b8 _ZN34_INTERNAL_8567e617_4_k_cu_e1eac4474cuda3std6ranges3__45__cpo9iter_moveE[1];
.global .align 1 .b8 _ZN34_INTERNAL_8567e617_4_k_cu_e1eac4474cuda3std6ranges3__45__cpo5beginE[1];
.global .align 1 .b8 _ZN34_INTERNAL_8567e617_4_k_cu_e1eac4474cuda3std6ranges3__45__cpo3endE[1];
.global .align 1 .b8 _ZN34_INTERNAL_8567e617_4_k_cu_e1eac4474cuda3std6ranges3__45__cpo6cbeginE[1];
.global .align 1 .b8 _ZN34_INTERNAL_8567e617_4_k_cu_e1eac4474cuda3std6ranges3__45__cpo4cendE[1];
.global .align 1 .b8 _ZN34_INTERNAL_8567e617_4_k_cu_e1eac4474cuda3std6ranges3__45__cpo7advanceE[1];
.global .align 1 .b8 _ZN34_INTERNAL_8567e617_4_k_cu_e1eac4474cuda3std6ranges3__45__cpo9iter_swapE[1];
.global .align 1 .b8 _ZN34_INTERNAL_8567e617_4_k_cu_e1eac4474cuda3std6ranges3__45__cpo4nextE[1];
.global .align 1 .b8 _ZN34_INTERNAL_8567e617_4_k_cu_e1eac4474cuda3std6ranges3__45__cpo4prevE[1];
.global .align 1 .b8 _ZN34_INTERNAL_8567e617_4_k_cu_e1eac4474cuda3std6ranges3__45__cpo4dataE[1];
.global .align 1 .b8 _ZN34_INTERNAL_8567e617_4_k_cu_e1eac4474cuda3std6ranges3__45__cpo5cdataE[1];
.global .align 1 .b8 _ZN34_INTERNAL_8567e617_4_k_cu_e1eac4474cuda3std6ranges3__45__cpo4sizeE[1];
.global .align 1 .b8 _ZN34_INTERNAL_8567e617_4_k_cu_e1eac4474cuda3std6ranges3__45__cpo5ssizeE[1];
.global .align 1 .b8 _ZN34_INTERNAL_8567e617_4_k_cu_e1eac4474cuda3std6ranges3__45__cpo8distanceE[1];
.global .align 1 .b8 _ZN34_INTERNAL_8567e617_4_k_cu_e1eac4476thrust24THRUST_300001_SM_1000_NS8cuda_cub3parE[1];
.global .align 1 .b8 _ZN34_INTERNAL_8567e617_4_k_cu_e1eac4476thrust24THRUST_300001_SM_1000_NS8cuda_cub10par_nosyncE[1];
.global .align 1 .b8 _ZN34_INTERNAL_8567e617_4_k_cu_e1eac4476thrust24THRUST_300001_SM_1000_NS6system6detail10sequential3seqE[1];
.global .align 1 .b8 _ZN34_INTERNAL_8567e617_4_k_cu_e1eac4476thrust24THRUST_300001_SM_1000_NS12placeholders2_1E[1];
.global .align 1 .b8 _ZN34_INTERNAL_8567e617_4_k_cu_e1eac4476thrust24THRUST_300001_SM_1000_NS12placeholders2_2E[1];
.global .align 1 .b8 _ZN34_INTERNAL_8567e617_4_k_cu_e1eac4476thrust24THRUST_300001_SM_1000_NS12placeholders2_3E[1];
.global .align 1 .b8 _ZN34_INTERNAL_8567e617_4_k_cu_e1eac4476thrust24THRUST_300001_SM_1000_NS12placeholders2_4E[1];
.global .align 1 .b8 _ZN34_INTERNAL_8567e617_4_k_cu_e1eac4476thrust24THRUST_300001_SM_1000_NS12placeholders2_5E[1];
.global .align 1 .b8 _ZN34_INTERNAL_8567e617_4_k_cu_e1eac4476thrust24THRUST_300001_SM_1000_NS12placeholders2_6E[1];
.global .align 1 .b8 _ZN34_INTERNAL_8567e617_4_k_cu_e1eac4476thrust24THRUST_300001_SM_1000_NS12placeholders2_7E[1];
.global .align 1 .b8 _ZN34_INTERNAL_8567e617_4_k_cu_e1eac4476thrust24THRUST_300001_SM_1000_NS12placeholders2_8E[1];
.global .align 1 .b8 _ZN34_INTERNAL_8567e617_4_k_cu_e1eac4476thrust24THRUST_300001_SM_1000_NS12placeholders2_9E[1];
.global .align 1 .b8 _ZN34_INTERNAL_8567e617_4_k_cu_e1eac4476thrust24THRUST_300001_SM_1000_NS12placeholders3_10E[1];
.global .align 1 .b8 _ZN34_INTERNAL_8567e617_4_k_cu_e1eac4476thrust24THRUST_300001_SM_1000_NS3seqE[1];

.visible .entry _ZN3cub18CUB_300001_SM_10006detail11EmptyKernelIvEEvv()
{


	ret;

}


// ===== COMPILED SASS (sm_100) =====

	.target	sm_100

	.elftype	@"ET_EXEC"


//--------------------- .note.nv.tkinfo           --------------------------
	.section	.note.nv.tkinfo,"",@"SHT_NOTE"
	.sectionflags	@"SHF_NOTE_NV_TKINFO"
	.tkinfo
        /*0018*/ 	.word	0x00000002
        /*0030*/ 	.string	""
        /*0030*/ 	.string	"ptxas"
        /*0030*/ 	.string	"Cuda compilation tools, release 13.0, V13.0.88"
        /*0030*/ 	.string	"Build cuda_13.0.r13.0/compiler.36424714_0"
        /*0030*/ 	.string	"-arch sm_100 -m 64 "



//--------------------- .note.nv.cuinfo           --------------------------
	.section	.note.nv.cuinfo,"",@"SHT_NOTE"
	.sectionflags	@"SHF_NOTE_NV_CUINFO"
        /*0018*/ 	.short	0x0002
        /*001a*/ 	.short	0x0064
        /*001c*/ 	.short	0x0082
	.zero		2


//--------------------- .nv.info                  --------------------------
	.section	.nv.info,"",@"SHT_CUDA_INFO"
	.align	4


	//----- nvinfo : EIATTR_REGCOUNT
	.align		4
        /*0000*/ 	.byte	0x04, 0x2f
        /*0002*/ 	.short	(.L_44 - .L_43)
	.align		4
.L_43:
        /*0004*/ 	.word	index@(_ZN3cub18CUB_300001_SM_10006detail11EmptyKernelIvEEvv)
        /*0008*/ 	.word	0x00000004


	//----- nvinfo : EIATTR_FRAME_SIZE
	.align		4
.L_44:
        /*000c*/ 	.byte	0x04, 0x11
        /*000e*/ 	.short	(.L_46 - .L_45)
	.align		4
.L_45:
        /*0010*/ 	.word	index@(_ZN3cub18CUB_300001_SM_10006detail11EmptyKernelIvEEvv)
        /*0014*/ 	.word	0x00000000


	//----- nvinfo : EIATTR_MIN_STACK_SIZE
	.align		4
.L_46:
        /*0018*/ 	.byte	0x04, 0x12
        /*001a*/ 	.short	(.L_48 - .L_47)
	.align		4
.L_47:
        /*001c*/ 	.word	index@(_ZN3cub18CUB_300001_SM_10006detail11EmptyKernelIvEEvv)
        /*0020*/ 	.word	0x00000000
.L_48:


//--------------------- .nv.compat                --------------------------
	.section	.nv.compat,"",@"SHT_CUDA_COMPAT_INFO"
	.align	4
        /*0000*/ 	.byte	0x02, 0x09, 0x00, 0x00, 0x02, 0x02, 0x01, 0x00, 0x02, 0x05, 0x05, 0x00, 0x03, 0x07, 0x01, 0x01
        /*0010*/ 	.byte	0x02, 0x03, 0x00, 0x00, 0x02, 0x06, 0x01, 0x00, 0x04, 0x0b, 0x08, 0x00, 0x09, 0x00, 0x00, 0x00
        /*0020*/ 	.byte	0x00, 0x00, 0x00, 0x00


//--------------------- .nv.info._ZN3cub18CUB_300001_SM_10006detail11EmptyKernelIvEEvv --------------------------
	.section	.nv.info._ZN3cub18CUB_300001_SM_10006detail11EmptyKernelIvEEvv,"",@"SHT_CUDA_INFO"
	.sectionflags	@""
	.align	4


	//----- nvinfo : EIATTR_CUDA_API_VERSION
	.align		4
        /*0000*/ 	.byte	0x04, 0x37
        /*0002*/ 	.short	(.L_50 - .L_49)
.L_49:
        /*0004*/ 	.word	0x00000082


	//----- nvinfo : EIATTR_SPARSE_MMA_MASK
	.align		4
.L_50:
        /*0008*/ 	.byte	0x03, 0x50
        /*000a*/ 	.short	0x0000


	//----- nvinfo : EIATTR_MAXREG_COUNT
	.align		4
        /*000c*/ 	.byte	0x03, 0x1b
        /*000e*/ 	.short	0x00ff


	//----- nvinfo : EIATTR_MERCURY_ISA_VERSION
	.align		4
        /*0010*/ 	.byte	0x03, 0x5f
        /*0012*/ 	.short	0x0101


	//----- nvinfo : EIATTR_VRC_CTA_INIT_COUNT
	.align		4
        /*0014*/ 	.byte	0x02, 0x4a
	.zero		1
	.zero		1


	//----- nvinfo : EIATTR_EXIT_INSTR_OFFSETS
	.align		4
        /*0018*/ 	.byte	0x04, 0x1c
        /*001a*/ 	.short	(.L_52 - .L_51)


	//   ....[0]....
.L_51:
        /*001c*/ 	.word	0x00000010


	//----- nvinfo : EIATTR_SW_WAR
	.align		4
.L_52:
        /*0020*/ 	.byte	0x04, 0x36
        /*0022*/ 	.short	(.L_54 - .L_53)
.L_53:
        /*0024*/ 	.word	0x00000008
.L_54:


//--------------------- .nv.callgraph             --------------------------
	.section	.nv.callgraph,"",@"SHT_CUDA_CALLGRAPH"
	.align	4
	.sectionentsize	8
	.align		4
        /*0000*/ 	.word	0x00000000
	.align		4
        /*0004*/ 	.word	0xffffffff
	.align		4
        /*0008*/ 	.word	0x00000000
	.align		4
        /*000c*/ 	.word	0xfffffffe
	.align		4
        /*0010*/ 	.word	0x00000000
	.align		4
        /*0014*/ 	.word	0xfffffffd
	.align		4
        /*0018*/ 	.word	0x00000000
	.align		4
        /*001c*/ 	.word	0xfffffffc


//--------------------- .nv.constant4             --------------------------
	.section	.nv.constant4,"a",@progbits
	.align	8
	.align		8
.nv.constant4:
        /*0000*/ 	.dword	_ZN34_INTERNAL_8567e617_4_k_cu_e1eac4474cuda3std3__45__cpo5beginE
	.align		8
        /*0008*/ 	.dword	_ZN34_INTERNAL_8567e617_4_k_cu_e1eac4474cuda3std3__45__cpo3endE
	.align		8
        /*0010*/ 	.dword	_ZN34_INTERNAL_8567e617_4_k_cu_e1eac4474cuda3std3__45__cpo6cbeginE
	.align		8
        /*0018*/ 	.dword	_ZN34_INTERNAL_8567e617_4_k_cu_e1eac4474cuda3std3__45__cpo4cendE
	.align		8
        /*0020*/ 	.dword	_ZN34_INTERNAL_8567e617_4_k_cu_e1eac4474cuda3std3__45__cpo6rbeginE
	.align		8
        /*0028*/ 	.dword	_ZN34_INTERNAL_8567e617_4_k_cu_e1eac4474cuda3std3__45__cpo4rendE
	.align		8
        /*0030*/ 	.dword	_ZN34_INTERNAL_8567e617_4_k_cu_e1eac4474cuda3std3__45__cpo7crbeginE
	.align		8
        /*0038*/ 	.dword	_ZN34_INTERNAL_8567e617_4_k_cu_e1eac4474cuda3std3__45__cpo5crendE
	.align		8
        /*0040*/ 	.dword	_ZN34_INTERNAL_8567e617_4_k_cu_e1eac4474cuda3std3__436_GLOBAL__N__8567e617_4_k_cu_e1eac4476ignoreE
	.align		8
        /*0048*/ 	.dword	_ZN34_INTERNAL_8567e617_4_k_cu_e1eac4474cuda3std3__419piecewise_constructE
	.align		8
        /*0050*/ 	.dword	_ZN34_INTERNAL_8567e617_4_k_cu_e1eac4474cuda3std3__48in_placeE
	.align		8
        /*0058*/ 	.dword	_ZN34_INTERNAL_8567e617_4_k_cu_e1eac4474cuda3std3__420unreachable_sentinelE
	.align		8
        /*0060*/ 	.dword	_ZN34_INTERNAL_8567e617_4_k_cu_e1eac4474cuda3std3__47nulloptE
	.align		8
        /*0068*/ 	.dword	_ZN34_INTERNAL_8567e617_4_k_cu_e1eac4474cuda3std3__48unexpectE
	.align		8
        /*0070*/ 	.dword	_ZN34_INTERNAL_8567e617_4_k_cu_e1eac4474cuda3std6ranges3__45__cpo4swapE
	.align		8
        /*0078*/ 	.dword	_ZN34_INTERNAL_8567e617_4_k_cu_e1eac4474cuda3std6ranges3__45__cpo9iter_moveE
	.align		8
        /*0080*/ 	.dword	_ZN34_INTERNAL_8567e617_4_k_cu_e1eac4474cuda3std6ranges3__45__cpo5beginE
	.align		8
        /*0088*/ 	.dword	_ZN34_INTERNAL_8567e617_4_k_cu_e1eac4474cuda3std6ranges3__45__cpo3endE
	.align		8
        /*0090*/ 	.dword	_ZN34_INTERNAL_8567e617_4_k_cu_e1eac4474cuda3std6ranges3__45__cpo6cbeginE
	.align		8
        /*0098*/ 	.dword	_ZN34_INTERNAL_8567e617_4_k_cu_e1eac4474cuda3std6ranges3__45__cpo4cendE
	.align		8
        /*00a0*/ 	.dword	_ZN34_INTERNAL_8567e617_4_k_cu_e1eac4474cuda3std6ranges3__45__cpo7advanceE
	.align		8
        /*00a8*/ 	.dword	_ZN34_INTERNAL_8567e617_4_k_cu_e1eac4474cuda3std6ranges3__45__cpo9iter_swapE
	.align		8
        /*00b0*/ 	.dword	_ZN34_INTERNAL_8567e617_4_k_cu_e1eac4474cuda3std6ranges3__45__cpo4nextE
	.align		8
        /*00b8*/ 	.dword	_ZN34_INTERNAL_8567e617_4_k_cu_e1eac4474cuda3std6ranges3__45__cpo4prevE
	.align		8
        /*00c0*/ 	.dword	_ZN34_INTERNAL_8567e617_4_k_cu_e1eac4474cuda3std6ranges3__45__cpo4dataE
	.align		8
        /*00c8*/ 	.dword	_ZN34_INTERNAL_8567e617_4_k_cu_e1eac4474cuda3std6ranges3__45__cpo5cdataE
	.align		8
        /*00d0*/ 	.dword	_ZN34_INTERNAL_8567e617_4_k_cu_e1eac4474cuda3std6ranges3__45__cpo4sizeE
	.align		8
        /*00d8*/ 	.dword	_ZN34_INTERNAL_8567e617_4_k_cu_e1eac4474cuda3std6ranges3__45__cpo5ssizeE
	.align		8
        /*00e0*/ 	.dword	_ZN34_INTERNAL_8567e617_4_k_cu_e1eac4474cuda3std6ranges3__45__cpo8distanceE
	.align		8
        /*00e8*/ 	.dword	_ZN34_INTERNAL_8567e617_4_k_cu_e1eac4476thrust24THRUST_300001_SM_1000_NS8cuda_cub3parE
	.align		8
        /*00f0*/ 	.dword	_ZN34_INTERNAL_8567e617_4_k_cu_e1eac4476thrust24THRUST_300001_SM_1000_NS8cuda_cub10par_nosyncE
	.align		8
        /*00f8*/ 	.dword	_ZN34_INTERNAL_8567e617_4_k_cu_e1eac4476thrust24THRUST_300001_SM_1000_NS6system6detail10sequential3seqE
	.align		8
        /*0100*/ 	.dword	_ZN34_INTERNAL_8567e617_4_k_cu_e1eac4476thrust24THRUST_300001_SM_1000_NS12placeholders2_1E
	.align		8
        /*0108*/ 	.dword	_ZN34_INTERNAL_8567e617_4_k_cu_e1eac4476thrust24THRUST_300001_SM_1000_NS12placeholders2_2E
	.align		8
        /*0110*/ 	.dword	_ZN34_INTERNAL_8567e617_4_k_cu_e1eac4476thrust24THRUST_300001_SM_1000_NS12placeholders2_3E
	.align		8
        /*0118*/ 	.dword	_ZN34_INTERNAL_8567e617_4_k_cu_e1eac4476thrust24THRUST_300001_SM_1000_NS12placeholders2_4E
	.align		8
        /*0120*/ 	.dword	_ZN34_INTERNAL_8567e617_4_k_cu_e1eac4476thrust24THRUST_300001_SM_1000_NS12placeholders2_5E
	.align		8
        /*0128*/ 	.dword	_ZN34_INTERNAL_8567e617_4_k_cu_e1eac4476thrust24THRUST_300001_SM_1000_NS12placeholders2_6E
	.align		8
        /*0130*/ 	.dword	_ZN34_INTERNAL_8567e617_4_k_cu_e1eac4476thrust24THRUST_300001_SM_1000_NS12placeholders2_7E
	.align		8
        /*0138*/ 	.dword	_ZN34_INTERNAL_8567e617_4_k_cu_e1eac4476thrust24THRUST_300001_SM_1000_NS12placeholders2_8E
	.align		8
        /*0140*/ 	.dword	_ZN34_INTERNAL_8567e617_4_k_cu_e1eac4476thrust24THRUST_300001_SM_1000_NS12placeholders2_9E
	.align		8
        /*0148*/ 	.dword	_ZN34_INTERNAL_8567e617_4_k_cu_e1eac4476thrust24THRUST_300001_SM_1000_NS12placeholders3_10E
	.align		8
        /*0150*/ 	.dword	_ZN34_INTERNAL_8567e617_4_k_cu_e1eac4476thrust24THRUST_300001_SM_1000_NS3seqE


//--------------------- .text._ZN3cub18CUB_300001_SM_10006detail11EmptyKernelIvEEvv --------------------------
	.section	.text._ZN3cub18CUB_300001_SM_10006detail11EmptyKernelIvEEvv,"ax",@progbits
	.align	128
        .global         _ZN3cub18CUB_300001_SM_10006detail11EmptyKernelIvEEvv
        .type           _ZN3cub18CUB_300001_SM_10006detail11EmptyKernelIvEEvv,@function
        .size           _ZN3cub18CUB_300001_SM_10006detail11EmptyKernelIvEEvv,(.L_x_1 - _ZN3cub18CUB_300001_SM_10006detail11EmptyKernelIvEEvv)
        .other          _ZN3cub18CUB_300001_SM_10006detail11EmptyKernelIvEEvv,@"STO_CUDA_ENTRY STV_DEFAULT"
_ZN3cub18CUB_300001_SM_10006detail11EmptyKernelIvEEvv:
.text._ZN3cub18CUB_300001_SM_10006detail11EmptyKernelIvEEvv:
[----:B------:R-:W-:Y:S01]  /*0000*/  LDC R1, c[0x0][0x37c] ;  /* 0x0000df00ff017b82 */ /* 0x000fe20000000800 */
[----:B------:R-:W-:Y:S05]  /*0010*/  EXIT ;  /* 0x000000000000794d */ /* 0x000fea0003800000 */
.L_x_0:
[----:B------:R-:W-:-:S00]  /*0020*/  BRA `(.L_x_0) ;  /* 0xfffffffc00fc7947 */ /* 0x000fc0000383ffff */
[----:B------:R-:W-:-:S00]  /*0030*/  NOP ;  /* 0x0000000000007918 */ /* 0x000fc00000000000 */
        /* <DEDUP_REMOVED lines=12> */
.L_x_1:


//--------------------- .nv.shared.reserved.0     --------------------------
	.section	.nv.shared.reserved.0,"aw",@nobits
	.weak		__nv_reservedSMEM_offset_0_alias
	.size		__nv_reservedSMEM_offset_0_alias, 0, 64
	.other		__nv_reservedSMEM_offset_0_alias,@"STO_CUDA_RESERVED_SHARED STV_DEFAULT"
__nv_reservedSMEM_offset_0_alias:
	.zero		0
	.zero		64


//--------------------- .nv.global                --------------------------
	.section	.nv.global,"aw",@nobits
.nv.global:
	.type		_ZN34_INTERNAL_8567e617_4_k_cu_e1eac4476thrust24THRUST_300001_SM_1000_NS3seqE,@object
	.size		_ZN34_INTERNAL_8567e617_4_k_cu_e1eac4476thrust24THRUST_300001_SM_1000_NS3seqE,(_ZN34_INTERNAL_8567e617_4_k_cu_e1eac4474cuda3std3__48in_placeE - _ZN34_INTERNAL_8567e617_4_k_cu_e1eac4476thrust24THRUST_300001_SM_1000_NS3seqE)
_ZN34_INTERNAL_8567e617_4_k_cu_e1eac4476thrust24THRUST_300001_SM_1000_NS3seqE:
	.zero		1
	.type		_ZN34_INTERNAL_8567e617_4_k_cu_e1eac4474cuda3std3__48in_placeE,@object
	.size		_ZN34_INTERNAL_8567e617_4_k_cu_e1eac4474cuda3std3__48in_placeE,(_ZN34_INTERNAL_8567e617_4_k_cu_e1eac4474cuda3std6ranges3__45__cpo4sizeE - _ZN34_INTERNAL_8567e617_4_k_cu_e1eac4474cuda3std3__48in_placeE)
_ZN34_INTERNAL_8567e617_4_k_cu_e1eac4474cuda3std3__48in_placeE:
	.zero		1
	.type		_ZN34_INTERNAL_8567e617_4_k_cu_e1eac4474cuda3std6ranges3__45__cpo4sizeE,@object
	.size		_ZN34_INTERNAL_8567e617_4_k_cu_e1eac4474cuda3std6ranges3__45__cpo4sizeE,(_ZN34_INTERNAL_8567e617_4_k_cu_e1eac4476thrust24THRUST_300001_SM_1000_NS12placeholders2_3E - _ZN34_INTERNAL_8567e617_4_k_cu_e1eac4474cuda3std6ranges3__45__cpo4sizeE)
_ZN34_INTERNAL_8567e617_4_k_cu_e1eac4474cuda3std6ranges3__45__cpo4sizeE:
	.zero		1
	.type		_ZN34_INTERNAL_8567e617_4_k_cu_e1eac4476thrust24THRUST_300001_SM_1000_NS12placeholders2_3E,@object
	.size		_ZN34_INTERNAL_8567e617_4_k_cu_e1eac4476thrust24THRUST_300001_SM_1000_NS12placeholders2_3E,(_ZN34_INTERNAL_8567e617_4_k_cu_e1eac4474cuda3std3__45__cpo6cbeginE - _ZN34_INTERNAL_8567e617_4_k_cu_e1eac4476thrust24THRUST_300001_SM_1000_NS12placeholders2_3E)
_ZN34_INTERNAL_8567e617_4_k_cu_e1eac4476thrust24THRUST_300001_SM_1000_NS12placeholders2_3E:
	.zero		1
	.type		_ZN34_INTERNAL_8567e617_4_k_cu_e1eac4474cuda3std3__45__cpo6cbeginE,@object
	.size		_ZN34_INTERNAL_8567e617_4_k_cu_e1eac4474cuda3std3__45__cpo6cbeginE,(_ZN34_INTERNAL_8567e617_4_k_cu_e1eac4474cuda3std6ranges3__45__cpo6cbeginE - _ZN34_INTERNAL_8567e617_4_k_cu_e1eac4474cuda3std3__45__cpo6cbeginE)
_ZN34_INTERNAL_8567e617_4_k_cu_e1eac4474cuda3std3__45__cpo6cbeginE:
	.zero		1
	.type		_ZN34_INTERNAL_8567e617_4_k_cu_e1eac4474cuda3std6ranges3__45__cpo6cbeginE,@object
	.size		_ZN34_INTERNAL_8567e617_4_k_cu_e1eac4474cuda3std6ranges3__45__cpo6cbeginE,(_ZN34_INTERNAL_8567e617_4_k_cu_e1eac4476thrust24THRUST_300001_SM_1000_NS12placeholders2_7E - _ZN34_INTERNAL_8567e617_4_k_cu_e1eac4474cuda3std6ranges3__45__cpo6cbeginE)
_ZN34_INTERNAL_8567e617_4_k_cu_e1eac4474cuda3std6ranges3__45__cpo6cbeginE:
	.zero		1
	.type		_ZN34_INTERNAL_8567e617_4_k_cu_e1eac4476thrust24THRUST_300001_SM_1000_NS12placeholders2_7E,@object
	.size		_ZN34_INTERNAL_8567e617_4_k_cu_e1eac4476thrust24THRUST_300001_SM_1000_NS12placeholders2_7E,(_ZN34_INTERNAL_8567e617_4_k_cu_e1eac4474cuda3std3__45__cpo7crbeginE - _ZN34_INTERNAL_8567e617_4_k_cu_e1eac4476thrust24THRUST_300001_SM_1000_NS12placeholders2_7E)
_ZN34_INTERNAL_8567e617_4_k_cu_e1eac4476thrust24THRUST_300001_SM_1000_NS12placeholders2_7E:
	.zero		1
	.type		_ZN34_INTERNAL_8567e617_4_k_cu_e1eac4474cuda3std3__45__cpo7crbeginE,@object
	.size		_ZN34_INTERNAL_8567e617_4_k_cu_e1eac4474cuda3std3__45__cpo7crbeginE,(_ZN34_INTERNAL_8567e617_4_k_cu_e1eac4474cuda3std6ranges3__45__cpo4nextE - _ZN34_INTERNAL_8567e617_4_k_cu_e1eac4474cuda3std3__45__cpo7crbeginE)
_ZN34_INTERNAL_8567e617_4_k_cu_e1eac4474cuda3std3__45__cpo7crbeginE:
	.zero		1
	.type		_ZN34_INTERNAL_8567e617_4_k_cu_e1eac4474cuda3std6ranges3__45__cpo4nextE,@object
	.size		_ZN34_INTERNAL_8567e617_4_k_cu_e1eac4474cuda3std6ranges3__45__cpo4nextE,(_ZN34_INTERNAL_8567e617_4_k_cu_e1eac4474cuda3std6ranges3__45__cpo4swapE - _ZN34_INTERNAL_8567e617_4_k_cu_e1eac4474cuda3std6ranges3__45__cpo4nextE)
_ZN34_INTERNAL_8567e617_4_k_cu_e1eac4474cuda3std6ranges3__45__cpo4nextE:
	.zero		1
	.type		_ZN34_INTERNAL_8567e617_4_k_cu_e1eac4474cuda3std6ranges3__45__cpo4swapE,@object
	.size		_ZN34_INTERNAL_8567e617_4_k_cu_e1eac4474cuda3std6ranges3__45__cpo4swapE,(_ZN34_INTERNAL_8567e617_4_k_cu_e1eac4476thrust24THRUST_300001_SM_1000_NS8cuda_cub10par_nosyncE - _ZN34_INTERNAL_8567e617_4_k_cu_e1eac4474cuda3std6ranges3__45__cpo4swapE)
_ZN34_INTERNAL_8567e617_4_k_cu_e1eac4474cuda3std6ranges3__45__cpo4swapE:
	.zero		1
	.type		_ZN34_INTERNAL_8567e617_4_k_cu_e1eac4476thrust24THRUST_300001_SM_1000_NS8cuda_cub10par_nosyncE,@object
	.size		_ZN34_INTERNAL_8567e617_4_k_cu_e1eac4476thrust24THRUST_300001_SM_1000_NS8cuda_cub10par_nosyncE,(_ZN34_INTERNAL_8567e617_4_k_cu_e1eac4476thrust24THRUST_300001_SM_1000_NS12placeholders2_9E - _ZN34_INTERNAL_8567e617_4_k_cu_e1eac4476thrust24THRUST_300001_SM_1000_NS8cuda_cub10par_nosyncE)
_ZN34_INTERNAL_8567e617_4_k_cu_e1eac4476thrust24THRUST_300001_SM_1000_NS8cuda_cub10par_nosyncE:
	.zero		1
	.type		_ZN34_INTERNAL_8567e617_4_k_cu_e1eac4476thrust24THRUST_300001_SM_1000_NS12placeholders2_9E,@object
	.size		_ZN34_INTERNAL_8567e617_4_k_cu_e1eac4476thrust24THRUST_300001_SM_1000_NS12placeholders2_9E,(_ZN34_INTERNAL_8567e617_4_k_cu_e1eac4474cuda3std3__436_GLOBAL__N__8567e617_4_k_cu_e1eac4476ignoreE - _ZN34_INTERNAL_8567e617_4_k_cu_e1eac4476thrust24THRUST_300001_SM_1000_NS12placeholders2_9E)
_ZN34_INTERNAL_8567e617_4_k_cu_e1eac4476thrust24THRUST_300001_SM_1000_NS12placeholders2_9E:
	.zero		1
	.type		_ZN34_INTERNAL_8567e617_4_k_cu_e1eac4474cuda3std3__436_GLOBAL__N__8567e617_4_k_cu_e1eac4476ignoreE,@object
	.size		_ZN34_INTERNAL_8567e617_4_k_cu_e1eac4474cuda3std3__436_GLOBAL__N__8567e617_4_k_cu_e1eac4476ignoreE,(_ZN34_INTERNAL_8567e617_4_k_cu_e1eac4474cuda3std6ranges3__45__cpo4dataE - _ZN34_INTERNAL_8567e617_4_k_cu_e1eac4474cuda3std3__436_GLOBAL__N__8567e617_4_k_cu_e1eac4476ignoreE)
_ZN34_INTERNAL_8567e617_4_k_cu_e1eac4474cuda3std3__436_GLOBAL__N__8567e617_4_k_cu_e1eac4476ignoreE:
	.zero		1
	.type		_ZN34_INTERNAL_8567e617_4_k_cu_e1eac4474cuda3std6ranges3__45__cpo4dataE,@object
	.size		_ZN34_INTERNAL_8567e617_4_k_cu_e1eac4474cuda3std6ranges3__45__cpo4dataE,(_ZN34_INTERNAL_8567e617_4_k_cu_e1eac4476thrust24THRUST_300001_SM_1000_NS12placeholders2_1E - _ZN34_INTERNAL_8567e617_4_k_cu_e1eac4474cuda3std6ranges3__45__cpo4dataE)
_ZN34_INTERNAL_8567e617_4_k_cu_e1eac4474cuda3std6ranges3__45__cpo4dataE:
	.zero		1
	.type		_ZN34_INTERNAL_8567e617_4_k_cu_e1eac4476thrust24THRUST_300001_SM_1000_NS12placeholders2_1E,@object
	.size		_ZN34_INTERNAL_8567e617_4_k_cu_e1eac4476thrust24THRUST_300001_SM_1000_NS12placeholders2_1E,(_ZN34_INTERNAL_8567e617_4_k_cu_e1eac4474cuda3std3__45__cpo5beginE - _ZN34_INTERNAL_8567e617_4_k_cu_e1eac4476thrust24THRUST_300001_SM_1000_NS12placeholders2_1E)
_ZN34_INTERNAL_8567e617_4_k_cu_e1eac4476thrust24THRUST_300001_SM_1000_NS12placeholders2_1E:
	.zero		1
	.type		_ZN34_INTERNAL_8567e617_4_k_cu_e1eac4474cuda3std3__45__cpo5beginE,@object
	.size		_ZN34_INTERNAL_8567e617_4_k_cu_e1eac4474cuda3std3__45__cpo5beginE,(_ZN34_INTERNAL_8567e617_4_k_cu_e1eac4474cuda3std6ranges3__45__cpo5beginE - _ZN34_INTERNAL_8567e617_4_k_cu_e1eac4474cuda3std3__45__cpo5beginE)
_ZN34_INTERNAL_8567e617_4_k_cu_e1eac4474cuda3std3__45__cpo5beginE:
	.zero		1
	.type		_ZN34_INTERNAL_8567e617_4_k_cu_e1eac4474cuda3std6ranges3__45__cpo5beginE,@object
	.size		_ZN34_INTERNAL_8567e617_4_k_cu_e1eac4474cuda3std6ranges3__45__cpo5beginE,(_ZN34_INTERNAL_8567e617_4_k_cu_e1eac4476thrust24THRUST_300001_SM_1000_NS12placeholders2_5E - _ZN34_INTERNAL_8567e617_4_k_cu_e1eac4474cuda3std6ranges3__45__cpo5beginE)
_ZN34_INTERNAL_8567e617_4_k_cu_e1eac4474cuda3std6ranges3__45__cpo5beginE:
	.zero		1
	.type		_ZN34_INTERNAL_8567e617_4_k_cu_e1eac4476thrust24THRUST_300001_SM_1000_NS12placeholders2_5E,@object
	.size		_ZN34_INTERNAL_8567e617_4_k_cu_e1eac4476thrust24THRUST_300001_SM_1000_NS12placeholders2_5E,(_ZN34_INTERNAL_8567e617_4_k_cu_e1eac4474cuda3std3__45__cpo6rbeginE - _ZN34_INTERNAL_8567e617_4_k_cu_e1eac4476thrust24THRUST_300001_SM_1000_NS12placeholders2_5E)
_ZN34_INTERNAL_8567e617_4_k_cu_e1eac4476thrust24THRUST_300001_SM_1000_NS12placeholders2_5E:
	.zero		1
	.type		_ZN34_INTERNAL_8567e617_4_k_cu_e1eac4474cuda3std3__45__cpo6rbeginE,@object
	.size		_ZN34_INTERNAL_8567e617_4_k_cu_e1eac4474cuda3std3__45__cpo6rbeginE,(_ZN34_INTERNAL_8567e617_4_k_cu_e1eac4474cuda3std6ranges3__45__cpo7advanceE - _ZN34_INTERNAL_8567e617_4_k_cu_e1eac4474cuda3std3__45__cpo6rbeginE)
_ZN34_INTERNAL_8567e617_4_k_cu_e1eac4474cuda3std3__45__cpo6rbeginE:
	.zero		1
	.type		_ZN34_INTERNAL_8567e617_4_k_cu_e1eac4474cuda3std6ranges3__45__cpo7advanceE,@object
	.size		_ZN34_INTERNAL_8567e617_4_k_cu_e1eac4474cuda3std6ranges3__45__cpo7advanceE,(_ZN34_INTERNAL_8567e617_4_k_cu_e1eac4474cuda3std3__47nulloptE - _ZN34_INTERNAL_8567e617_4_k_cu_e1eac4474cuda3std6ranges3__45__cpo7advanceE)
_ZN34_INTERNAL_8567e617_4_k_cu_e1eac4474cuda3std6ranges3__45__cpo7advanceE:
	.zero		1
	.type		_ZN34_INTERNAL_8567e617_4_k_cu_e1eac4474cuda3std3__47nulloptE,@object
	.size		_ZN34_INTERNAL_8567e617_4_k_cu_e1eac4474cuda3std3__47nulloptE,(_ZN34_INTERNAL_8567e617_4_k_cu_e1eac4474cuda3std6ranges3__45__cpo8distanceE - _ZN34_INTERNAL_8567e617_4_k_cu_e1eac4474cuda3std3__47nulloptE)
_ZN34_INTERNAL_8567e617_4_k_cu_e1eac4474cuda3std3__47nulloptE:
	.zero		1
	.type		_ZN34_INTERNAL_8567e617_4_k_cu_e1eac4474cuda3std6ranges3__45__cpo8distanceE,@object
	.size		_ZN34_INTERNAL_8567e617_4_k_cu_e1eac4474cuda3std6ranges3__45__cpo8distanceE,(_ZN34_INTERNAL_8567e617_4_k_cu_e1eac4476thrust24THRUST_300001_SM_1000_NS12placeholders3_10E - _ZN34_INTERNAL_8567e617_4_k_cu_e1eac4474cuda3std6ranges3__45__cpo8distanceE)
_ZN34_INTERNAL_8567e617_4_k_cu_e1eac4474cuda3std6ranges3__45__cpo8distanceE:
	.zero		1
	.type		_ZN34_INTERNAL_8567e617_4_k_cu_e1eac4476thrust24THRUST_300001_SM_1000_NS12placeholders3_10E,@object
	.size		_ZN34_INTERNAL_8567e617_4_k_cu_e1eac4476thrust24THRUST_300001_SM_1000_NS12placeholders3_10E,(_ZN34_INTERNAL_8567e617_4_k_cu_e1eac4474cuda3std3__419piecewise_constructE - _ZN34_INTERNAL_8567e617_4_k_cu_e1eac4476thrust24THRUST_300001_SM_1000_NS12placeholders3_10E)
_ZN34_INTERNAL_8567e617_4_k_cu_e1eac4476thrust24THRUST_300001_SM_1000_NS12placeholders3_10E:
	.zero		1
	.type		_ZN34_INTERNAL_8567e617_4_k_cu_e1eac4474cuda3std3__419piecewise_constructE,@object
	.size		_ZN34_INTERNAL_8567e617_4_k_cu_e1eac4474cuda3std3__419piecewise_constructE,(_ZN34_INTERNAL_8567e617_4_k_cu_e1eac4474cuda3std6ranges3__45__cpo5cdataE - _ZN34_INTERNAL_8567e617_4_k_cu_e1eac4474cuda3std3__419piecewise_constructE)
_ZN34_INTERNAL_8567e617_4_k_cu_e1eac4474cuda3std3__419piecewise_constructE:
	.zero		1
	.type		_ZN34_INTERNAL_8567e617_4_k_cu_e1eac4474cuda3std6ranges3__45__cpo5cdataE,@object
	.size		_ZN34_INTERNAL_8567e617_4_k_cu_e1eac4474cuda3std6ranges3__45__cpo5cdataE,(_ZN34_INTERNAL_8567e617_4_k_cu_e1eac4476thrust24THRUST_300001_SM_1000_NS12placeholders2_2E - _ZN34_INTERNAL_8567e617_4_k_cu_e1eac4474cuda3std6ranges3__45__cpo5cdataE)
_ZN34_INTERNAL_8567e617_4_k_cu_e1eac4474cuda3std6ranges3__45__cpo5cdataE:
	.zero		1
	.type		_ZN34_INTERNAL_8567e617_4_k_cu_e1eac4476thrust24THRUST_300001_SM_1000_NS12placeholders2_2E,@object
	.size		_ZN34_INTERNAL_8567e617_4_k_cu_e1eac4476thrust24THRUST_300001_SM_1000_NS12placeholders2_2E,(_ZN34_INTERNAL_8567e617_4_k_cu_e1eac4474cuda3std3__45__cpo3endE - _ZN34_INTERNAL_8567e617_4_k_cu_e1eac4476thrust24THRUST_300001_SM_1000_NS12placeholders2_2E)
_ZN34_INTERNAL_8567e617_4_k_cu_e1eac4476thrust24THRUST_300001_SM_1000_NS12placeholders2_2E:
	.zero		1
	.type		_ZN34_INTERNAL_8567e617_4_k_cu_e1eac4474cuda3std3__45__cpo3endE,@object
	.size		_ZN34_INTERNAL_8567e617_4_k_cu_e1eac4474cuda3std3__45__cpo3endE,(_ZN34_INTERNAL_8567e617_4_k_cu_e1eac4474cuda3std6ranges3__45__cpo3endE - _ZN34_INTERNAL_8567e617_4_k_cu_e1eac4474cuda3std3__45__cpo3endE)
_ZN34_INTERNAL_8567e617_4_k_cu_e1eac4474cuda3std3__45__cpo3endE:
	.zero		1
	.type		_ZN34_INTERNAL_8567e617_4_k_cu_e1eac4474cuda3std6ranges3__45__cpo3endE,@object
	.size		_ZN34_INTERNAL_8567e617_4_k_cu_e1eac4474cuda3std6ranges3__45__cpo3endE,(_ZN34_INTERNAL_8567e617_4_k_cu_e1eac4476thrust24THRUST_300001_SM_1000_NS12placeholders2_6E - _ZN34_INTERNAL_8567e617_4_k_cu_e1eac4474cuda3std6ranges3__45__cpo3endE)
_ZN34_INTERNAL_8567e617_4_k_cu_e1eac4474cuda3std6ranges3__45__cpo3endE:
	.zero		1
	.type		_ZN34_INTERNAL_8567e617_4_k_cu_e1eac4476thrust24THRUST_300001_SM_1000_NS12placeholders2_6E,@object
	.size		_ZN34_INTERNAL_8567e617_4_k_cu_e1eac4476thrust24THRUST_300001_SM_1000_NS12placeholders2_6E,(_ZN34_INTERNAL_8567e617_4_k_cu_e1eac4474cuda3std3__45__cpo4rendE - _ZN34_INTERNAL_8567e617_4_k_cu_e1eac4476thrust24THRUST_300001_SM_1000_NS12placeholders2_6E)
_ZN34_INTERNAL_8567e617_4_k_cu_e1eac4476thrust24THRUST_300001_SM_1000_NS12placeholders2_6E:
	.zero		1
	.type		_ZN34_INTERNAL_8567e617_4_k_cu_e1eac4474cuda3std3__45__cpo4rendE,@object
	.size		_ZN34_INTERNAL_8567e617_4_k_cu_e1eac4474cuda3std3__45__cpo4rendE,(_ZN34_INTERNAL_8567e617_4_k_cu_e1eac4474cuda3std6ranges3__45__cpo9iter_swapE - _ZN34_INTERNAL_8567e617_4_k_cu_e1eac4474cuda3std3__45__cpo4rendE)
_ZN34_INTERNAL_8567e617_4_k_cu_e1eac4474cuda3std3__45__cpo4rendE:
	.zero		1
	.type		_ZN34_INTERNAL_8567e617_4_k_cu_e1eac4474cuda3std6ranges3__45__cpo9iter_swapE,@object
	.size		_ZN34_INTERNAL_8567e617_4_k_cu_e1eac4474cuda3std6ranges3__45__cpo9iter_swapE,(_ZN34_INTERNAL_8567e617_4_k_cu_e1eac4474cuda3std3__48unexpectE - _ZN34_INTERNAL_8567e617_4_k_cu_e1eac4474cuda3std6ranges3__45__cpo9iter_swapE)
_ZN34_INTERNAL_8567e617_4_k_cu_e1eac4474cuda3std6ranges3__45__cpo9iter_swapE:
	.zero		1
	.type		_ZN34_INTERNAL_8567e617_4_k_cu_e1eac4474cuda3std3__48unexpectE,@object
	.size		_ZN34_INTERNAL_8567e617_4_k_cu_e1eac4474cuda3std3__48unexpectE,(_ZN34_INTERNAL_8567e617_4_k_cu_e1eac4476thrust24THRUST_300001_SM_1000_NS8cuda_cub3parE - _ZN34_INTERNAL_8567e617_4_k_cu_e1eac4474cuda3std3__48unexpectE)
_ZN34_INTERNAL_8567e617_4_k_cu_e1eac4474cuda3std3__48unexpectE:
	.zero		1
	.type		_ZN34_INTERNAL_8567e617_4_k_cu_e1eac4476thrust24THRUST_300001_SM_1000_NS8cuda_cub3parE,@object
	.size		_ZN34_INTERNAL_8567e617_4_k_cu_e1eac4476thrust24THRUST_300001_SM_1000_NS8cuda_cub3parE,(_ZN34_INTERNAL_8567e617_4_k_cu_e1eac4476thrust24THRUST_300001_SM_1000_NS12placeholders2_4E - _ZN34_INTERNAL_8567e617_4_k_cu_e1eac4476thrust24THRUST_300001_SM_1000_NS8cuda_cub3parE)
_ZN34_INTERNAL_8567e617_4_k_cu_e1eac4476thrust24THRUST_300001_SM_1000_NS8cuda_cub3parE:
	.zero		1
	.type		_ZN34_INTERNAL_8567e617_4_k_cu_e1eac4476thrust24THRUST_300001_SM_1000_NS12placeholders2_4E,@object
	.size		_ZN34_INTERNAL_8567e617_4_k_cu_e1eac4476thrust24THRUST_300001_SM_1000_NS12placeholders2_4E,(_ZN34_INTERNAL_8567e617_4_k_cu_e1eac4474cuda3std3__45__cpo4cendE - _ZN34_INTERNAL_8567e617_4_k_cu_e1eac4476thrust24THRUST_300001_SM_1000_NS12placeholders2_4E)
_ZN34_INTERNAL_8567e617_4_k_cu_e1eac4476thrust24THRUST_300001_SM_1000_NS12placeholders2_4E:
	.zero		1
	.type		_ZN34_INTERNAL_8567e617_4_k_cu_e1eac4474cuda3std3__45__cpo4cendE,@object
	.size		_ZN34_INTERNAL_8567e617_4_k_cu_e1eac4474cuda3std3__45__cpo4cendE,(_ZN34_INTERNAL_8567e617_4_k_cu_e1eac4474cuda3std6ranges3__45__cpo4cendE - _ZN34_INTERNAL_8567e617_4_k_cu_e1eac4474cuda3std3__45__cpo4cendE)
_ZN34_INTERNAL_8567e617_4_k_cu_e1eac4474cuda3std3__45__cpo4cendE:
	.zero		1
	.type		_ZN34_INTERNAL_8567e617_4_k_cu_e1eac4474cuda3std6ranges3__45__cpo4cendE,@object
	.size		_ZN34_INTERNAL_8567e617_4_k_cu_e1eac4474cuda3std6ranges3__45__cpo4cendE,(_ZN34_INTERNAL_8567e617_4_k_cu_e1eac4474cuda3std3__420unreachable_sentinelE - _ZN34_INTERNAL_8567e617_4_k_cu_e1eac4474cuda3std6ranges3__45__cpo4cendE)
_ZN34_INTERNAL_8567e617_4_k_cu_e1eac4474cuda3std6ranges3__45__cpo4cendE:
	.zero		1
	.type		_ZN34_INTERNAL_8567e617_4_k_cu_e1eac4474cuda3std3__420unreachable_sentinelE,@object
	.size		_ZN34_INTERNAL_8567e617_4_k_cu_e1eac4474cuda3std3__420unreachable_sentinelE,(_ZN34_INTERNAL_8567e617_4_k_cu_e1eac4474cuda3std6ranges3__45__cpo5ssizeE - _ZN34_INTERNAL_8567e617_4_k_cu_e1eac4474cuda3std3__420unreachable_sentinelE)
_ZN34_INTERNAL_8567e617_4_k_cu_e1eac4474cuda3std3__420unreachable_sentinelE:
	.zero		1
	.type		_ZN34_INTERNAL_8567e617_4_k_cu_e1eac4474cuda3std6ranges3__45__cpo5ssizeE,@object
	.size		_ZN34_INTERNAL_8567e617_4_k_cu_e1eac4474cuda3std6ranges3__45__cpo5ssizeE,(_ZN34_INTERNAL_8567e617_4_k_cu_e1eac4476thrust24THRUST_300001_SM_1000_NS12placeholders2_8E - _ZN34_INTERNAL_8567e617_4_k_cu_e1eac4474cuda3std6ranges3__45__cpo5ssizeE)
_ZN34_INTERNAL_8567e617_4_k_cu_e1eac4474cuda3std6ranges3__45__cpo5ssizeE:
	.zero		1
	.type		_ZN34_INTERNAL_8567e617_4_k_cu_e1eac4476thrust24THRUST_300001_SM_1000_NS12placeholders2_8E,@object
	.size		_ZN34_INTERNAL_8567e617_4_k_cu_e1eac4476thrust24THRUST_300001_SM_1000_NS12placeholders2_8E,(_ZN34_INTERNAL_8567e617_4_k_cu_e1eac4474cuda3std3__45__cpo5crendE - _ZN34_INTERNAL_8567e617_4_k_cu_e1eac4476thrust24THRUST_300001_SM_1000_NS12placeholders2_8E)
_ZN34_INTERNAL_8567e617_4_k_cu_e1eac4476thrust24THRUST_300001_SM_1000_NS12placeholders2_8E:
	.zero		1
	.type		_ZN34_INTERNAL_8567e617_4_k_cu_e1eac4474cuda3std3__45__cpo5crendE,@object
	.size		_ZN34_INTERNAL_8567e617_4_k_cu_e1eac4474cuda3std3__45__cpo5crendE,(_ZN34_INTERNAL_8567e617_4_k_cu_e1eac4474cuda3std6ranges3__45__cpo4prevE - _ZN34_INTERNAL_8567e617_4_k_cu_e1eac4474cuda3std3__45__cpo5crendE)
_ZN34_INTERNAL_8567e617_4_k_cu_e1eac4474cuda3std3__45__cpo5crendE:
	.zero		1
	.type		_ZN34_INTERNAL_8567e617_4_k_cu_e1eac4474cuda3std6ranges3__45__cpo4prevE,@object
	.size		_ZN34_INTERNAL_8567e617_4_k_cu_e1eac4474cuda3std6ranges3__45__cpo4prevE,(_ZN34_INTERNAL_8567e617_4_k_cu_e1eac4474cuda3std6ranges3__45__cpo9iter_moveE - _ZN34_INTERNAL_8567e617_4_k_cu_e1eac4474cuda3std6ranges3__45__cpo4prevE)
_ZN34_INTERNAL_8567e617_4_k_cu_e1eac4474cuda3std6ranges3__45__cpo4prevE:
	.zero		1
	.type		_ZN34_INTERNAL_8567e617_4_k_cu_e1eac4474cuda3std6ranges3__45__cpo9iter_moveE,@object
	.size		_ZN34_INTERNAL_8567e617_4_k_cu_e1eac4474cuda3std6ranges3__45__cpo9iter_moveE,(_ZN34_INTERNAL_8567e617_4_k_cu_e1eac4476thrust24THRUST_300001_SM_1000_NS6system6detail10sequential3seqE - _ZN34_INTERNAL_8567e617_4_k_cu_e1eac4474cuda3std6ranges3__45__cpo9iter_moveE)
_ZN34_INTERNAL_8567e617_4_k_cu_e1eac4474cuda3std6ranges3__45__cpo9iter_moveE:
	.zero		1
	.type		_ZN34_INTERNAL_8567e617_4_k_cu_e1eac4476thrust24THRUST_300001_SM_1000_NS6system6detail10sequential3seqE,@object
	.size		_ZN34_INTERNAL_8567e617_4_k_cu_e1eac4476thrust24THRUST_300001_SM_1000_NS6system6detail10sequential3seqE,(.L_31 - _ZN34_INTERNAL_8567e617_4_k_cu_e1eac4476thrust24THRUST_300001_SM_1000_NS6system6detail10sequential3seqE)
_ZN34_INTERNAL_8567e617_4_k_cu_e1eac4476thrust24THRUST_300001_SM_1000_NS6system6detail10sequential3seqE:
	.zero		1
.L_31:


//--------------------- .nv.constant0._ZN3cub18CUB_300001_SM_10006detail11EmptyKernelIvEEvv --------------------------
	.section	.nv.constant0._ZN3cub18CUB_300001_SM_10006detail11EmptyKernelIvEEvv,"a",@progbits
	.sectionflags	@""
	.align	4
.nv.constant0._ZN3cub18CUB_300001_SM_10006detail11EmptyKernelIvEEvv:
	.zero		896


//--------------------- SYMBOLS --------------------------

	.type		.nv.reservedSmem.offset0,@object
	.size		.nv.reservedSmem.offset0,0x4
